	.headerflags	@"EF_CUDA_TEXMODE_UNIFIED EF_CUDA_64BIT_ADDRESS EF_CUDA_ACCELERATORS EF_CUDA_SM90 EF_CUDA_VIRTUAL_SM(EF_CUDA_SM90)"
	.elftype	@"ET_EXEC"


//--------------------- .nv.info                  --------------------------
	.section	.nv.info,"",@"SHT_CUDA_INFO"
	.align	4


	//----- nvinfo : EIATTR_REGCOUNT
	.align		4
        /*0000*/ 	.byte	0x04, 0x2f
        /*0002*/ 	.short	(.L_1 - .L_0)
	.align		4
.L_0:
        /*0004*/ 	.word	index@(triton_poi_fused_add_clamp_35)
        /*0008*/ 	.word	0x00000008


	//----- nvinfo : EIATTR_MIN_STACK_SIZE
	.align		4
.L_1:
        /*000c*/ 	.byte	0x04, 0x12
        /*000e*/ 	.short	(.L_3 - .L_2)
	.align		4
.L_2:
        /*0010*/ 	.word	index@(triton_poi_fused_add_clamp_35)
        /*0014*/ 	.word	0x00000000


	//----- nvinfo : EIATTR_FRAME_SIZE
	.align		4
.L_3:
        /*0018*/ 	.byte	0x04, 0x11
        /*001a*/ 	.short	(.L_5 - .L_4)
	.align		4
.L_4:
        /*001c*/ 	.word	index@(triton_poi_fused_add_clamp_35)
        /*0020*/ 	.word	0x00000000


	//----- nvinfo : EIATTR_MIN_STACK_SIZE
	.align		4
.L_5:
        /*0024*/ 	.byte	0x04, 0x12
        /*0026*/ 	.short	(.L_7 - .L_6)
	.align		4
.L_6:
        /*0028*/ 	.word	index@(triton_poi_fused_add_clamp_35)
        /*002c*/ 	.word	0x00000000
.L_7:


//--------------------- .nv.info.triton_poi_fused_add_clamp_35 --------------------------
	.section	.nv.info.triton_poi_fused_add_clamp_35,"",@"SHT_CUDA_INFO"
	.sectionflags	@""
	.align	4


	//----- nvinfo : EIATTR_CUDA_API_VERSION
	.align		4
        /*0000*/ 	.byte	0x04, 0x37
        /*0002*/ 	.short	(.L_9 - .L_8)
.L_8:
        /*0004*/ 	.word	0x0000007c


	//----- nvinfo : EIATTR_KPARAM_INFO
	.align		4
.L_9:
        /*0008*/ 	.byte	0x04, 0x17
        /*000a*/ 	.short	(.L_11 - .L_10)
.L_10:
        /*000c*/ 	.word	0x00000000
        /*0010*/ 	.short	0x0001
        /*0012*/ 	.short	0x0008
        /*0014*/ 	.byte	0x00, 0xf0, 0x11, 0x00


	//----- nvinfo : EIATTR_KPARAM_INFO
	.align		4
.L_11:
        /*0018*/ 	.byte	0x04, 0x17
        /*001a*/ 	.short	(.L_13 - .L_12)
.L_12:
        /*001c*/ 	.word	0x00000000
        /*0020*/ 	.short	0x0000
        /*0022*/ 	.short	0x0000
        /*0024*/ 	.byte	0x00, 0xf4, 0x21, 0x00


	//----- nvinfo : EIATTR_SPARSE_MMA_MASK
	.align		4
.L_13:
        /*0028*/ 	.byte	0x03, 0x50
        /*002a*/ 	.short	0x0000


	//----- nvinfo : EIATTR_MAXREG_COUNT
	.align		4
        /*002c*/ 	.byte	0x03, 0x1b
        /*002e*/ 	.short	0x00ff


	//----- nvinfo : EIATTR_EXIT_INSTR_OFFSETS
	.align		4
        /*0030*/ 	.byte	0x04, 0x1c
        /*0032*/ 	.short	(.L_15 - .L_14)


	//   ....[0]....
.L_14:
        /*0034*/ 	.word	0x00000100


	//   ....[1]....
        /*0038*/ 	.word	0x00000130


	//----- nvinfo : EIATTR_REQNTID
	.align		4
.L_15:
        /*003c*/ 	.byte	0x04, 0x10
        /*003e*/ 	.short	(.L_17 - .L_16)
.L_16:
        /*0040*/ 	.word	0x00000020
        /*0044*/ 	.word	0x00000001
        /*0048*/ 	.word	0x00000001


	//----- nvinfo : EIATTR_CBANK_PARAM_SIZE
	.align		4
.L_17:
        /*004c*/ 	.byte	0x03, 0x19
        /*004e*/ 	.short	0x000c


	//----- nvinfo : EIATTR_PARAM_CBANK
	.align		4
        /*0050*/ 	.byte	0x04, 0x0a
        /*0052*/ 	.short	(.L_19 - .L_18)
	.align		4
.L_18:
        /*0054*/ 	.word	index@(.nv.constant0.triton_poi_fused_add_clamp_35)
        /*0058*/ 	.short	0x0210
        /*005a*/ 	.short	0x000c


	//----- nvinfo : EIATTR_SW_WAR
	.align		4
.L_19:
        /*005c*/ 	.byte	0x04, 0x36
        /*005e*/ 	.short	(.L_21 - .L_20)
.L_20:
        /*0060*/ 	.word	0x00000008
.L_21:


//--------------------- .nv.callgraph             --------------------------
	.section	.nv.callgraph,"",@"SHT_CUDA_CALLGRAPH"
	.align	4
	.sectionentsize	8
	.align		4
        /*0000*/ 	.word	0x00000000
	.align		4
        /*0004*/ 	.word	0xffffffff
	.align		4
        /*0008*/ 	.word	0x00000000
	.align		4
        /*000c*/ 	.word	0xfffffffe
	.align		4
        /*0010*/ 	.word	0x00000000
	.align		4
        /*0014*/ 	.word	0xfffffffd
	.align		4
        /*0018*/ 	.word	0x00000000
	.align		4
        /*001c*/ 	.word	0xfffffffc


//--------------------- .text.triton_poi_fused_add_clamp_35 --------------------------
	.section	.text.triton_poi_fused_add_clamp_35,"ax",@progbits
	.align	128
        .global         triton_poi_fused_add_clamp_35
        .type           triton_poi_fused_add_clamp_35,@function
        .size           triton_poi_fused_add_clamp_35,(.L_x_1 - triton_poi_fused_add_clamp_35)
        .other          triton_poi_fused_add_clamp_35,@"STO_CUDA_ENTRY STV_DEFAULT"
triton_poi_fused_add_clamp_35:
.text.triton_poi_fused_add_clamp_35:
[----:B------:R-:W0:Y:S02]  /*0000*/  LDC R1, c[0x0][0x28] ;  /* 0x00000a00ff017b82 */ /* 0x000e240000000800 */
[----:B------:R-:W1:Y:S01]  /*0010*/  S2R R2, SR_TID.X ;  /* 0x0000000000027919 */ /* 0x000e620000002100 */
[----:B------:R-:W2:Y:S01]  /*0020*/  LDC.64 R4, c[0x0][0x210] ;  /* 0x00008400ff047b82 */ /* 0x000ea20000000a00 */
[----:B------:R-:W3:Y:S01]  /*0030*/  S2R R3, SR_CTAID.X ;  /* 0x0000000000037919 */ /* 0x000ee20000002500 */
[C---:B-1----:R-:W-:Y:S02]  /*0040*/  LOP3.LUT R0, R2.reuse, 0xf, RZ, 0xc0, !PT ;  /* 0x0000000f02007812 */ /* 0x042fe400078ec0ff */
[----:B------:R-:W-:-:S03]  /*0050*/  LOP3.LUT P0, RZ, R2, 0x10, RZ, 0xc0, !PT ;  /* 0x0000001002ff7812 */ /* 0x000fc6000780c0ff */
[----:B---3--:R-:W-:-:S04]  /*0060*/  IMAD R3, R3, 0x10, R0 ;  /* 0x0000001003037824 */ /* 0x008fc800078e0200 */
[C---:B--2---:R-:W-:Y:S01]  /*0070*/  IMAD.WIDE R4, R3.reuse, 0x8, R4 ;  /* 0x0000000803047825 */ /* 0x044fe200078e0204 */
[----:B------:R-:W-:Y:S02]  /*0080*/  I2FP.F32.S32 R0, R3 ;  /* 0x0000000300007245 */ /* 0x000fe40000201400 */
[----:B------:R-:W-:-:S03]  /*0090*/  ISETP.LT.AND P0, PT, R3, 0x10, !P0 ;  /* 0x000000100300780c */ /* 0x000fc60004701270 */
[----:B------:R-:W-:-:S05]  /*00a0*/  FMUL R0, R0, 0.46666666865348815918 ;  /* 0x3eeeeeef00007820 */ /* 0x000fca0000400000 */
[----:B------:R-:W-:-:S06]  /*00b0*/  FMNMX R0, RZ, R0, !PT ;  /* 0x00000000ff007209 */ /* 0x000fcc0007800000 */
[----:B------:R-:W1:Y:S02]  /*00c0*/  F2I.TRUNC.NTZ R0, R0 ;  /* 0x0000000000007305 */ /* 0x000e64000020f100 */
[----:B-1----:R-:W-:-:S05]  /*00d0*/  VIMNMX R2, R0, 0x6, PT ;  /* 0x0000000600027848 */ /* 0x002fca0003fe0100 */
[----:B------:R-:W-:-:S05]  /*00e0*/  VIADD R2, R2, 0x1 ;  /* 0x0000000102027836 */ /* 0x000fca0000000000 */
[----:B------:R-:W-:Y:S01]  /*00f0*/  SHF.R.S32.HI R3, RZ, 0x1f, R2 ;  /* 0x0000001fff037819 */ /* 0x000fe20000011402 */
[----:B------:R-:W-:Y:S06]  /*0100*/  @!P0 EXIT ;  /* 0x000000000000894d */ /* 0x000fec0003800000 */
[----:B------:R-:W-:Y:S02]  /*0110*/  ULDC.64 UR4, c[0x0][0x208] ;  /* 0x0000820000047ab9 */ /* 0x000fe40000000a00 */
[----:B------:R-:W-:Y:S01]  /*0120*/  STG.E.64 desc[UR4][R4.64], R2 ;  /* 0x0000000204007986 */ /* 0x000fe2000c101b04 */
[----:B------:R-:W-:Y:S05]  /*0130*/  EXIT ;  /* 0x000000000000794d */ /* 0x000fea0003800000 */
.L_x_0:
[----:B------:R-:W-:-:S00]  /*0140*/  BRA `(.L_x_0) ;  /* 0xfffffffc00fc7947 */ /* 0x000fc0000383ffff */
[----:B------:R-:W-:-:S00]  /*0150*/  NOP ;  /* 0x0000000000007918 */ /* 0x000fc00000000000 */
        /* <DEDUP_REMOVED lines=10> */
.L_x_1:


//--------------------- .nv.constant0.triton_poi_fused_add_clamp_35 --------------------------
	.section	.nv.constant0.triton_poi_fused_add_clamp_35,"a",@progbits
	.sectionflags	@""
	.align	4
.nv.constant0.triton_poi_fused_add_clamp_35:
	.zero		540
